//
// Generated by NVIDIA NVVM Compiler
//
// Compiler Build ID: CL-36424714
// Cuda compilation tools, release 13.0, V13.0.88
// Based on NVVM 20.0.0
//

.version 9.0
.target sm_100
.address_size 64

	// .globl	_Z22shared_memory_mat_multiiiPKfS0_Pf
// _ZZ22shared_memory_mat_multiiiPKfS0_PfE6ChunkA has been demoted
// _ZZ22shared_memory_mat_multiiiPKfS0_PfE6ChunkB has been demoted

.visible .entry _Z22shared_memory_mat_multiiiPKfS0_Pf(
	.param .u32 _Z22shared_memory_mat_multiiiPKfS0_Pf_param_0,
	.param .u32 _Z22shared_memory_mat_multiiiPKfS0_Pf_param_1,
	.param .u32 _Z22shared_memory_mat_multiiiPKfS0_Pf_param_2,
	.param .u64 .ptr .align 1 _Z22shared_memory_mat_multiiiPKfS0_Pf_param_3,
	.param .u64 .ptr .align 1 _Z22shared_memory_mat_multiiiPKfS0_Pf_param_4,
	.param .u64 .ptr .align 1 _Z22shared_memory_mat_multiiiPKfS0_Pf_param_5
)
{
	.reg .pred 	%p<3>;
	.reg .b32 	%r<30>;
	.reg .b32 	%f<57>;
	.reg .b64 	%rd<27>;
	// demoted variable
	.shared .align 4 .b8 _ZZ22shared_memory_mat_multiiiPKfS0_PfE6ChunkA[1024];
	// demoted variable
	.shared .align 4 .b8 _ZZ22shared_memory_mat_multiiiPKfS0_PfE6ChunkB[1024];
	ld.param.u32 	%r11, [_Z22shared_memory_mat_multiiiPKfS0_Pf_param_1];
	ld.param.u32 	%r12, [_Z22shared_memory_mat_multiiiPKfS0_Pf_param_2];
	ld.param.u64 	%rd8, [_Z22shared_memory_mat_multiiiPKfS0_Pf_param_3];
	ld.param.u64 	%rd9, [_Z22shared_memory_mat_multiiiPKfS0_Pf_param_4];
	ld.param.u64 	%rd10, [_Z22shared_memory_mat_multiiiPKfS0_Pf_param_5];
	mov.u32 	%r13, %ctaid.x;
	mov.u32 	%r1, %ctaid.y;
	mov.u32 	%r2, %tid.y;
	mov.u32 	%r3, %tid.x;
	shl.b32 	%r4, %r13, 4;
	setp.lt.s32 	%p1, %r12, 1;
	mov.f32 	%f56, 0f00000000;
	@%p1 bra 	$L__BB0_3;
	mul.lo.s32 	%r15, %r12, %r4;
	mad.lo.s32 	%r16, %r12, %r2, %r3;
	shl.b32 	%r17, %r2, 4;
	add.s32 	%r18, %r17, %r3;
	shl.b32 	%r19, %r18, 2;
	mov.u32 	%r20, _ZZ22shared_memory_mat_multiiiPKfS0_PfE6ChunkA;
	add.s32 	%r5, %r20, %r19;
	mad.lo.s32 	%r21, %r11, %r2, %r3;
	mov.u32 	%r22, _ZZ22shared_memory_mat_multiiiPKfS0_PfE6ChunkB;
	add.s32 	%r6, %r22, %r19;
	shl.b32 	%r23, %r11, 4;
	shl.b32 	%r24, %r2, 6;
	add.s32 	%r7, %r20, %r24;
	shl.b32 	%r25, %r3, 2;
	add.s32 	%r8, %r22, %r25;
	mul.wide.s32 	%rd11, %r15, 4;
	mul.wide.u32 	%rd12, %r16, 4;
	add.s64 	%rd13, %rd11, %rd12;
	cvta.to.global.u64 	%rd14, %rd8;
	add.s64 	%rd26, %rd14, %rd13;
	mul.wide.u32 	%rd15, %r1, 64;
	mul.wide.s32 	%rd16, %r21, 4;
	add.s64 	%rd17, %rd15, %rd16;
	cvta.to.global.u64 	%rd18, %rd9;
	add.s64 	%rd25, %rd18, %rd17;
	mul.wide.s32 	%rd3, %r23, 4;
	mov.f32 	%f56, 0f00000000;
	mov.b32 	%r29, 0;
$L__BB0_2:
	ld.global.f32 	%f6, [%rd26];
	st.shared.f32 	[%r5], %f6;
	ld.global.f32 	%f7, [%rd25];
	st.shared.f32 	[%r6], %f7;
	bar.sync 	0;
	ld.shared.f32 	%f8, [%r7];
	ld.shared.f32 	%f9, [%r8];
	fma.rn.f32 	%f10, %f8, %f9, %f56;
	ld.shared.f32 	%f11, [%r7+4];
	ld.shared.f32 	%f12, [%r8+64];
	fma.rn.f32 	%f13, %f11, %f12, %f10;
	ld.shared.f32 	%f14, [%r7+8];
	ld.shared.f32 	%f15, [%r8+128];
	fma.rn.f32 	%f16, %f14, %f15, %f13;
	ld.shared.f32 	%f17, [%r7+12];
	ld.shared.f32 	%f18, [%r8+192];
	fma.rn.f32 	%f19, %f17, %f18, %f16;
	ld.shared.f32 	%f20, [%r7+16];
	ld.shared.f32 	%f21, [%r8+256];
	fma.rn.f32 	%f22, %f20, %f21, %f19;
	ld.shared.f32 	%f23, [%r7+20];
	ld.shared.f32 	%f24, [%r8+320];
	fma.rn.f32 	%f25, %f23, %f24, %f22;
	ld.shared.f32 	%f26, [%r7+24];
	ld.shared.f32 	%f27, [%r8+384];
	fma.rn.f32 	%f28, %f26, %f27, %f25;
	ld.shared.f32 	%f29, [%r7+28];
	ld.shared.f32 	%f30, [%r8+448];
	fma.rn.f32 	%f31, %f29, %f30, %f28;
	ld.shared.f32 	%f32, [%r7+32];
	ld.shared.f32 	%f33, [%r8+512];
	fma.rn.f32 	%f34, %f32, %f33, %f31;
	ld.shared.f32 	%f35, [%r7+36];
	ld.shared.f32 	%f36, [%r8+576];
	fma.rn.f32 	%f37, %f35, %f36, %f34;
	ld.shared.f32 	%f38, [%r7+40];
	ld.shared.f32 	%f39, [%r8+640];
	fma.rn.f32 	%f40, %f38, %f39, %f37;
	ld.shared.f32 	%f41, [%r7+44];
	ld.shared.f32 	%f42, [%r8+704];
	fma.rn.f32 	%f43, %f41, %f42, %f40;
	ld.shared.f32 	%f44, [%r7+48];
	ld.shared.f32 	%f45, [%r8+768];
	fma.rn.f32 	%f46, %f44, %f45, %f43;
	ld.shared.f32 	%f47, [%r7+52];
	ld.shared.f32 	%f48, [%r8+832];
	fma.rn.f32 	%f49, %f47, %f48, %f46;
	ld.shared.f32 	%f50, [%r7+56];
	ld.shared.f32 	%f51, [%r8+896];
	fma.rn.f32 	%f52, %f50, %f51, %f49;
	ld.shared.f32 	%f53, [%r7+60];
	ld.shared.f32 	%f54, [%r8+960];
	fma.rn.f32 	%f56, %f53, %f54, %f52;
	bar.sync 	0;
	add.s32 	%r29, %r29, 16;
	add.s64 	%rd26, %rd26, 64;
	add.s64 	%rd25, %rd25, %rd3;
	setp.lt.s32 	%p2, %r29, %r12;
	@%p2 bra 	$L__BB0_2;
$L__BB0_3:
	cvta.to.global.u64 	%rd19, %rd10;
	shl.b32 	%r26, %r1, 4;
	mad.lo.s32 	%r27, %r11, %r4, %r26;
	cvt.s64.s32 	%rd20, %r27;
	mad.lo.s32 	%r28, %r11, %r2, %r3;
	cvt.s64.s32 	%rd21, %r28;
	add.s64 	%rd22, %rd20, %rd21;
	shl.b64 	%rd23, %rd22, 2;
	add.s64 	%rd24, %rd19, %rd23;
	st.global.f32 	[%rd24], %f56;
	ret;

}


// ===== COMPILED SASS (sm_100) =====

	.target	sm_100

	.elftype	@"ET_EXEC"


//--------------------- .note.nv.tkinfo           --------------------------
	.section	.note.nv.tkinfo,"",@"SHT_NOTE"
	.sectionflags	@"SHF_NOTE_NV_TKINFO"
	.tkinfo
        /*0018*/ 	.word	0x00000002
        /*0030*/ 	.string	""
        /*0030*/ 	.string	"ptxas"
        /*0030*/ 	.string	"Cuda compilation tools, release 13.0, V13.0.88"
        /*0030*/ 	.string	"Build cuda_13.0.r13.0/compiler.36424714_0"
        /*0030*/ 	.string	"-arch sm_100 -m 64 "



//--------------------- .note.nv.cuinfo           --------------------------
	.section	.note.nv.cuinfo,"",@"SHT_NOTE"
	.sectionflags	@"SHF_NOTE_NV_CUINFO"
        /*0018*/ 	.short	0x0002
        /*001a*/ 	.short	0x0064
        /*001c*/ 	.short	0x0082
	.zero		2


//--------------------- .nv.info                  --------------------------
	.section	.nv.info,"",@"SHT_CUDA_INFO"
	.align	4


	//----- nvinfo : EIATTR_REGCOUNT
	.align		4
        /*0000*/ 	.byte	0x04, 0x2f
        /*0002*/ 	.short	(.L_1 - .L_0)
	.align		4
.L_0:
        /*0004*/ 	.word	index@(_Z22shared_memory_mat_multiiiPKfS0_Pf)
        /*0008*/ 	.word	0x00000020


	//----- nvinfo : EIATTR_FRAME_SIZE
	.align		4
.L_1:
        /*000c*/ 	.byte	0x04, 0x11
        /*000e*/ 	.short	(.L_3 - .L_2)
	.align		4
.L_2:
        /*0010*/ 	.word	index@(_Z22shared_memory_mat_multiiiPKfS0_Pf)
        /*0014*/ 	.word	0x00000000


	//----- nvinfo : EIATTR_MIN_STACK_SIZE
	.align		4
.L_3:
        /*0018*/ 	.byte	0x04, 0x12
        /*001a*/ 	.short	(.L_5 - .L_4)
	.align		4
.L_4:
        /*001c*/ 	.word	index@(_Z22shared_memory_mat_multiiiPKfS0_Pf)
        /*0020*/ 	.word	0x00000000
.L_5:


//--------------------- .nv.compat                --------------------------
	.section	.nv.compat,"",@"SHT_CUDA_COMPAT_INFO"
	.align	4
        /*0000*/ 	.byte	0x02, 0x09, 0x00, 0x00, 0x02, 0x02, 0x01, 0x00, 0x02, 0x05, 0x05, 0x00, 0x03, 0x07, 0x01, 0x01
        /*0010*/ 	.byte	0x02, 0x03, 0x00, 0x00, 0x02, 0x06, 0x01, 0x00, 0x04, 0x0b, 0x08, 0x00, 0x09, 0x00, 0x00, 0x00
        /*0020*/ 	.byte	0x00, 0x00, 0x00, 0x00


//--------------------- .nv.info._Z22shared_memory_mat_multiiiPKfS0_Pf --------------------------
	.section	.nv.info._Z22shared_memory_mat_multiiiPKfS0_Pf,"",@"SHT_CUDA_INFO"
	.sectionflags	@""
	.align	4


	//----- nvinfo : EIATTR_CUDA_API_VERSION
	.align		4
        /*0000*/ 	.byte	0x04, 0x37
        /*0002*/ 	.short	(.L_7 - .L_6)
.L_6:
        /*0004*/ 	.word	0x00000082


	//----- nvinfo : EIATTR_KPARAM_INFO
	.align		4
.L_7:
        /*0008*/ 	.byte	0x04, 0x17
        /*000a*/ 	.short	(.L_9 - .L_8)
.L_8:
        /*000c*/ 	.word	0x00000000
        /*0010*/ 	.short	0x0005
        /*0012*/ 	.short	0x0020
        /*0014*/ 	.byte	0x00, 0xf5, 0x21, 0x00


	//----- nvinfo : EIATTR_KPARAM_INFO
	.align		4
.L_9:
        /*0018*/ 	.byte	0x04, 0x17
        /*001a*/ 	.short	(.L_11 - .L_10)
.L_10:
        /*001c*/ 	.word	0x00000000
        /*0020*/ 	.short	0x0004
        /*0022*/ 	.short	0x0018
        /*0024*/ 	.byte	0x00, 0xf5, 0x21, 0x00


	//----- nvinfo : EIATTR_KPARAM_INFO
	.align		4
.L_11:
        /*0028*/ 	.byte	0x04, 0x17
        /*002a*/ 	.short	(.L_13 - .L_12)
.L_12:
        /*002c*/ 	.word	0x00000000
        /*0030*/ 	.short	0x0003
        /*0032*/ 	.short	0x0010
        /*0034*/ 	.byte	0x00, 0xf5, 0x21, 0x00


	//----- nvinfo : EIATTR_KPARAM_INFO
	.align		4
.L_13:
        /*0038*/ 	.byte	0x04, 0x17
        /*003a*/ 	.short	(.L_15 - .L_14)
.L_14:
        /*003c*/ 	.word	0x00000000
        /*0040*/ 	.short	0x0002
        /*0042*/ 	.short	0x0008
        /*0044*/ 	.byte	0x00, 0xf0, 0x11, 0x00


	//----- nvinfo : EIATTR_KPARAM_INFO
	.align		4
.L_15:
        /*0048*/ 	.byte	0x04, 0x17
        /*004a*/ 	.short	(.L_17 - .L_16)
.L_16:
        /*004c*/ 	.word	0x00000000
        /*0050*/ 	.short	0x0001
        /*0052*/ 	.short	0x0004
        /*0054*/ 	.byte	0x00, 0xf0, 0x11, 0x00


	//----- nvinfo : EIATTR_KPARAM_INFO
	.align		4
.L_17:
        /*0058*/ 	.byte	0x04, 0x17
        /*005a*/ 	.short	(.L_19 - .L_18)
.L_18:
        /*005c*/ 	.word	0x00000000
        /*0060*/ 	.short	0x0000
        /*0062*/ 	.short	0x0000
        /*0064*/ 	.byte	0x00, 0xf0, 0x11, 0x00


	//----- nvinfo : EIATTR_SPARSE_MMA_MASK
	.align		4
.L_19:
        /*0068*/ 	.byte	0x03, 0x50
        /*006a*/ 	.short	0x0000


	//----- nvinfo : EIATTR_MAXREG_COUNT
	.align		4
        /*006c*/ 	.byte	0x03, 0x1b
        /*006e*/ 	.short	0x00ff


	//----- nvinfo : EIATTR_NUM_BARRIERS
	.align		4
        /*0070*/ 	.byte	0x02, 0x4c
        /*0072*/ 	.byte	0x01
	.zero		1


	//----- nvinfo : EIATTR_MERCURY_ISA_VERSION
	.align		4
        /*0074*/ 	.byte	0x03, 0x5f
        /*0076*/ 	.short	0x0101


	//----- nvinfo : EIATTR_VRC_CTA_INIT_COUNT
	.align		4
        /*0078*/ 	.byte	0x02, 0x4a
	.zero		1
	.zero		1


	//----- nvinfo : EIATTR_EXIT_INSTR_OFFSETS
	.align		4
        /*007c*/ 	.byte	0x04, 0x1c
        /*007e*/ 	.short	(.L_21 - .L_20)


	//   ....[0]....
.L_20:
        /*0080*/ 	.word	0x000016f0


	//----- nvinfo : EIATTR_CBANK_PARAM_SIZE
	.align		4
.L_21:
        /*0084*/ 	.byte	0x03, 0x19
        /*0086*/ 	.short	0x0028


	//----- nvinfo : EIATTR_PARAM_CBANK
	.align		4
        /*0088*/ 	.byte	0x04, 0x0a
        /*008a*/ 	.short	(.L_23 - .L_22)
	.align		4
.L_22:
        /*008c*/ 	.word	index@(.nv.constant0._Z22shared_memory_mat_multiiiPKfS0_Pf)
        /*0090*/ 	.short	0x0380
        /*0092*/ 	.short	0x0028


	//----- nvinfo : EIATTR_SW_WAR
	.align		4
.L_23:
        /*0094*/ 	.byte	0x04, 0x36
        /*0096*/ 	.short	(.L_25 - .L_24)
.L_24:
        /*0098*/ 	.word	0x00000008
.L_25:


//--------------------- .nv.callgraph             --------------------------
	.section	.nv.callgraph,"",@"SHT_CUDA_CALLGRAPH"
	.align	4
	.sectionentsize	8
	.align		4
        /*0000*/ 	.word	0x00000000
	.align		4
        /*0004*/ 	.word	0xffffffff
	.align		4
        /*0008*/ 	.word	0x00000000
	.align		4
        /*000c*/ 	.word	0xfffffffe
	.align		4
        /*0010*/ 	.word	0x00000000
	.align		4
        /*0014*/ 	.word	0xfffffffd
	.align		4
        /*0018*/ 	.word	0x00000000
	.align		4
        /*001c*/ 	.word	0xfffffffc


//--------------------- .text._Z22shared_memory_mat_multiiiPKfS0_Pf --------------------------
	.section	.text._Z22shared_memory_mat_multiiiPKfS0_Pf,"ax",@progbits
	.align	128
        .global         _Z22shared_memory_mat_multiiiPKfS0_Pf
        .type           _Z22shared_memory_mat_multiiiPKfS0_Pf,@function
        .size           _Z22shared_memory_mat_multiiiPKfS0_Pf,(.L_x_5 - _Z22shared_memory_mat_multiiiPKfS0_Pf)
        .other          _Z22shared_memory_mat_multiiiPKfS0_Pf,@"STO_CUDA_ENTRY STV_DEFAULT"
_Z22shared_memory_mat_multiiiPKfS0_Pf:
.text._Z22shared_memory_mat_multiiiPKfS0_Pf:
[----:B------:R-:W-:Y:S08]  /*0000*/  LDC R1, c[0x0][0x37c] ;  /* 0x0000df00ff017b82 */ /* 0x000ff00000000800 */
[----:B------:R-:W0:Y:S01]  /*0010*/  LDC R12, c[0x0][0x388] ;  /* 0x0000e200ff0c7b82 */ /* 0x000e220000000800 */
[----:B------:R-:W1:Y:S01]  /*0020*/  S2R R0, SR_CTAID.Y ;  /* 0x0000000000007919 */ /* 0x000e620000002600 */
[----:B------:R-:W2:Y:S01]  /*0030*/  LDCU.64 UR10, c[0x0][0x358] ;  /* 0x00006b00ff0a77ac */ /* 0x000ea20008000a00 */
[----:B------:R-:W-:Y:S01]  /*0040*/  HFMA2 R7, -RZ, RZ, 0, 0 ;  /* 0x00000000ff077431 */ /* 0x000fe200000001ff */
[----:B------:R-:W3:Y:S04]  /*0050*/  S2R R2, SR_TID.Y ;  /* 0x0000000000027919 */ /* 0x000ee80000002200 */
[----:B------:R-:W4:Y:S01]  /*0060*/  S2UR UR5, SR_CTAID.X ;  /* 0x00000000000579c3 */ /* 0x000f220000002500 */
[----:B------:R-:W0:Y:S02]  /*0070*/  S2R R3, SR_TID.X ;  /* 0x0000000000037919 */ /* 0x000e240000002100 */
[----:B0-----:R-:W-:Y:S01]  /*0080*/  ISETP.GE.AND P0, PT, R12, 0x1, PT ;  /* 0x000000010c00780c */ /* 0x001fe20003f06270 */
[----:B----4-:R-:W-:-:S12]  /*0090*/  USHF.L.U32 UR5, UR5, 0x4, URZ ;  /* 0x0000000405057899 */ /* 0x010fd800080006ff */
[----:B-123--:R-:W-:Y:S05]  /*00a0*/  @!P0 BRA `(.L_x_0) ;  /* 0x0000001400648947 */ /* 0x00efea0003800000 */
[----:B------:R-:W0:Y:S01]  /*00b0*/  LDC R13, c[0x0][0x384] ;  /* 0x0000e100ff0d7b82 */ /* 0x000e220000000800 */
[----:B------:R-:W1:Y:S01]  /*00c0*/  LDCU.128 UR12, c[0x0][0x390] ;  /* 0x00007200ff0c77ac */ /* 0x000e620008000c00 */
[C---:B------:R-:W-:Y:S01]  /*00d0*/  IMAD R4, R2.reuse, R12, R3 ;  /* 0x0000000c02047224 */ /* 0x040fe200078e0203 */
[----:B------:R-:W-:Y:S01]  /*00e0*/  LEA R18, R2, R3, 0x4 ;  /* 0x0000000302127211 */ /* 0x000fe200078e20ff */
[----:B------:R-:W-:Y:S01]  /*00f0*/  IMAD R9, R12, UR5, RZ ;  /* 0x000000050c097c24 */ /* 0x000fe2000f8e02ff */
[----:B------:R-:W-:Y:S01]  /*0100*/  UMOV UR6, 0x400 ;  /* 0x0000040000067882 */ /* 0x000fe20000000000 */
[----:B------:R-:W-:Y:S01]  /*0110*/  IMAD.WIDE.U32 R4, R4, 0x4, RZ ;  /* 0x0000000404047825 */ /* 0x000fe200078e00ff */
[----:B------:R-:W-:Y:S01]  /*0120*/  UIADD3 UR7, UPT, UPT, UR6, 0x400, URZ ;  /* 0x0000040006077890 */ /* 0x000fe2000fffe0ff */
[----:B------:R-:W2:Y:S01]  /*0130*/  S2UR UR8, SR_CgaCtaId ;  /* 0x00000000000879c3 */ /* 0x000ea20000008800 */
[----:B------:R-:W-:Y:S01]  /*0140*/  UMOV UR4, URZ ;  /* 0x000000ff00047c82 */ /* 0x000fe20008000000 */
[----:B------:R-:W-:-:S03]  /*0150*/  IMAD.WIDE R4, R9, 0x4, R4 ;  /* 0x0000000409047825 */ /* 0x000fc600078e0204 */
[----:B-1----:R-:W-:-:S04]  /*0160*/  IADD3 R20, P0, PT, R4, UR12, RZ ;  /* 0x0000000c04147c10 */ /* 0x002fc8000ff1e0ff */
[----:B------:R-:W-:Y:S01]  /*0170*/  IADD3.X R21, PT, PT, R5, UR13, RZ, P0, !PT ;  /* 0x0000000d05157c10 */ /* 0x000fe200087fe4ff */
[----:B0-----:R-:W-:Y:S01]  /*0180*/  IMAD R6, R2, R13, R3 ;  /* 0x0000000d02067224 */ /* 0x001fe200078e0203 */
[----:B------:R-:W-:Y:S02]  /*0190*/  PLOP3.LUT P0, PT, PT, PT, PT, 0x80, 0x8 ;  /* 0x000000000008781c */ /* 0x000fe40003f0f070 */
[----:B------:R-:W-:Y:S01]  /*01a0*/  SHF.L.U32 R13, R13, 0x4, RZ ;  /* 0x000000040d0d7819 */ /* 0x000fe200000006ff */
[----:B------:R-:W-:Y:S01]  /*01b0*/  IMAD.WIDE R6, R6, 0x4, RZ ;  /* 0x0000000406067825 */ /* 0x000fe200078e02ff */
[----:B--2---:R-:W-:-:S03]  /*01c0*/  ULEA UR6, UR8, UR6, 0x18 ;  /* 0x0000000608067291 */ /* 0x004fc6000f8ec0ff */
[----:B------:R-:W-:Y:S01]  /*01d0*/  IMAD.WIDE.U32 R6, R0, 0x40, R6 ;  /* 0x0000004000067825 */ /* 0x000fe200078e0006 */
[----:B------:R-:W-:Y:S02]  /*01e0*/  ULEA UR7, UR8, UR7, 0x18 ;  /* 0x0000000708077291 */ /* 0x000fe4000f8ec0ff */
[----:B------:R-:W-:Y:S02]  /*01f0*/  LEA R19, R18, UR6, 0x2 ;  /* 0x0000000612137c11 */ /* 0x000fe4000f8e10ff */
[----:B------:R-:W-:Y:S02]  /*0200*/  IADD3 R22, P1, PT, R6, UR14, RZ ;  /* 0x0000000e06167c10 */ /* 0x000fe4000ff3e0ff */
[----:B------:R-:W-:Y:S02]  /*0210*/  LEA R17, R2, UR6, 0x6 ;  /* 0x0000000602117c11 */ /* 0x000fe4000f8e30ff */
[----:B------:R-:W-:Y:S02]  /*0220*/  IADD3.X R23, PT, PT, R7, UR15, RZ, P1, !PT ;  /* 0x0000000f07177c10 */ /* 0x000fe40008ffe4ff */
[----:B------:R-:W-:-:S02]  /*0230*/  ISETP.GT.AND P1, PT, R12, 0x30, PT ;  /* 0x000000300c00780c */ /* 0x000fc40003f24270 */
[----:B------:R-:W-:Y:S02]  /*0240*/  LEA R18, R18, UR7, 0x2 ;  /* 0x0000000712127c11 */ /* 0x000fe4000f8e10ff */
[----:B------:R-:W-:Y:S02]  /*0250*/  LEA R16, R3, UR7, 0x2 ;  /* 0x0000000703107c11 */ /* 0x000fe4000f8e10ff */
[----:B------:R-:W-:-:S07]  /*0260*/  MOV R7, RZ ;  /* 0x000000ff00077202 */ /* 0x000fce0000000f00 */
[----:B------:R-:W-:Y:S05]  /*0270*/  @!P1 BRA `(.L_x_1) ;  /* 0x0000000800cc9947 */ /* 0x000fea0003800000 */
[----:B------:R-:W-:Y:S02]  /*0280*/  PLOP3.LUT P0, PT, PT, PT, PT, 0x8, 0x80 ;  /* 0x000000000080781c */ /* 0x000fe40003f0e170 */
[----:B------:R-:W-:-:S11]  /*0290*/  IADD3 R14, PT, PT, R12, -0x30, RZ ;  /* 0xffffffd00c0e7810 */ /* 0x000fd60007ffe0ff */
.L_x_2:
[----:B------:R-:W2:Y:S04]  /*02a0*/  LDG.E R4, desc[UR10][R20.64] ;  /* 0x0000000a14047981 */ /* 0x000ea8000c1e1900 */
[----:B------:R0:W3:Y:S02]  /*02b0*/  LDG.E R15, desc[UR10][R22.64] ;  /* 0x0000000a160f7981 */ /* 0x0000e4000c1e1900 */
[----:B0-----:R-:W-:Y:S02]  /*02c0*/  IMAD.WIDE R22, R13, 0x4, R22 ;  /* 0x000000040d167825 */ /* 0x001fe400078e0216 */
[----:B--2---:R-:W-:Y:S04]  /*02d0*/  STS [R19], R4 ;  /* 0x0000000413007388 */ /* 0x004fe80000000800 */
[----:B---3--:R-:W-:Y:S01]  /*02e0*/  STS [R18], R15 ;  /* 0x0000000f12007388 */ /* 0x008fe20000000800 */
[----:B------:R-:W-:Y:S06]  /*02f0*/  BAR.SYNC.DEFER_BLOCKING 0x0 ;  /* 0x0000000000007b1d */ /* 0x000fec0000010000 */
[----:B------:R-:W-:Y:S04]  /*0300*/  LDS R5, [R16] ;  /* 0x0000000010057984 */ /* 0x000fe80000000800 */
[----:B------:R-:W0:Y:S04]  /*0310*/  LDS.128 R8, [R17] ;  /* 0x0000000011087984 */ /* 0x000e280000000c00 */
[----:B------:R-:W1:Y:S04]  /*0320*/  LDS R27, [R16+0x40] ;  /* 0x00004000101b7984 */ /* 0x000e680000000800 */
[----:B------:R-:W2:Y:S04]  /*0330*/  LDS R25, [R16+0x80] ;  /* 0x0000800010197984 */ /* 0x000ea80000000800 */
[----:B------:R-:W-:Y:S04]  /*0340*/  LDS R24, [R16+0x140] ;  /* 0x0001400010187984 */ /* 0x000fe80000000800 */
[----:B------:R-:W-:Y:S01]  /*0350*/  LDS R15, [R16+0x180] ;  /* 0x00018000100f7984 */ /* 0x000fe20000000800 */
[----:B0-----:R-:W-:-:S03]  /*0360*/  FFMA R6, R8, R5, R7 ;  /* 0x0000000508067223 */ /* 0x001fc60000000007 */
[----:B------:R-:W0:Y:S01]  /*0370*/  LDS R8, [R16+0xc0] ;  /* 0x0000c00010087984 */ /* 0x000e220000000800 */
[----:B-1----:R-:W-:-:S03]  /*0380*/  FFMA R26, R27, R9, R6 ;  /* 0x000000091b1a7223 */ /* 0x002fc60000000006 */
[----:B------:R-:W-:Y:S01]  /*0390*/  LDS R9, [R16+0x100] ;  /* 0x0001000010097984 */ /* 0x000fe20000000800 */
[----:B--2---:R-:W-:-:S03]  /*03a0*/  FFMA R25, R25, R10, R26 ;  /* 0x0000000a19197223 */ /* 0x004fc6000000001a */
[----:B------:R-:W1:Y:S01]  /*03b0*/  LDS.128 R4, [R17+0x10] ;  /* 0x0000100011047984 */ /* 0x000e620000000c00 */
[----:B0-----:R-:W-:-:S04]  /*03c0*/  FFMA R11, R8, R11, R25 ;  /* 0x0000000b080b7223 */ /* 0x001fc80000000019 */
[----:B-1----:R-:W-:Y:S02]  /*03d0*/  FFMA R9, R4, R9, R11 ;  /* 0x0000000904097223 */ /* 0x002fe4000000000b */
[----:B------:R-:W0:Y:S02]  /*03e0*/  LDS R4, [R16+0x1c0] ;  /* 0x0001c00010047984 */ /* 0x000e240000000800 */
[----:B------:R-:W-:Y:S02]  /*03f0*/  FFMA R26, R24, R5, R9 ;  /* 0x00000005181a7223 */ /* 0x000fe40000000009 */
[----:B------:R-:W-:Y:S02]  /*0400*/  LDS R5, [R16+0x200] ;  /* 0x0002000010057984 */ /* 0x000fe40000000800 */
[----:B------:R-:W-:Y:S02]  /*0410*/  FFMA R15, R15, R6, R26 ;  /* 0x000000060f0f7223 */ /* 0x000fe4000000001a */
[----:B------:R-:W1:Y:S04]  /*0420*/  LDS.128 R8, [R17+0x20] ;  /* 0x0000200011087984 */ /* 0x000e680000000c00 */
[----:B------:R-:W2:Y:S04]  /*0430*/  LDS R24, [R16+0x240] ;  /* 0x0002400010187984 */ /* 0x000ea80000000800 */
[----:B------:R-:W3:Y:S04]  /*0440*/  LDS R26, [R16+0x280] ;  /* 0x00028000101a7984 */ /* 0x000ee80000000800 */
[----:B------:R-:W4:Y:S01]  /*0450*/  LDS R6, [R16+0x2c0] ;  /* 0x0002c00010067984 */ /* 0x000f220000000800 */
[----:B0-----:R-:W-:-:S03]  /*0460*/  FFMA R7, R4, R7, R15 ;  /* 0x0000000704077223 */ /* 0x001fc6000000000f */
[----:B------:R-:W-:Y:S04]  /*0470*/  LDS R4, [R16+0x300] ;  /* 0x0003000010047984 */ /* 0x000fe80000000800 */
[----:B------:R-:W-:Y:S01]  /*0480*/  LDS R15, [R16+0x380] ;  /* 0x00038000100f7984 */ /* 0x000fe20000000800 */
[----:B-1----:R-:W-:-:S03]  /*0490*/  FFMA R5, R8, R5, R7 ;  /* 0x0000000508057223 */ /* 0x002fc60000000007 */
[----:B------:R-:W-:Y:S01]  /*04a0*/  LDS R7, [R16+0x340] ;  /* 0x0003400010077984 */ /* 0x000fe20000000800 */
[----:B--2---:R-:W-:-:S03]  /*04b0*/  FFMA R5, R24, R9, R5 ;  /* 0x0000000918057223 */ /* 0x004fc60000000005 */
[----:B------:R-:W-:Y:S01]  /*04c0*/  LDS R24, [R16+0x3c0] ;  /* 0x0003c00010187984 */ /* 0x000fe20000000800 */
[----:B---3--:R-:W-:-:S04]  /*04d0*/  FFMA R5, R26, R10, R5 ;  /* 0x0000000a1a057223 */ /* 0x008fc80000000005 */
[----:B----4-:R-:W-:Y:S02]  /*04e0*/  FFMA R5, R6, R11, R5 ;  /* 0x0000000b06057223 */ /* 0x010fe40000000005 */
[----:B------:R-:W0:Y:S01]  /*04f0*/  LDS.128 R8, [R17+0x30] ;  /* 0x0000300011087984 */ /* 0x000e220000000c00 */
[----:B------:R-:W-:Y:S06]  /*0500*/  BAR.SYNC.DEFER_BLOCKING 0x0 ;  /* 0x0000000000007b1d */ /* 0x000fec0000010000 */
[----:B------:R-:W2:Y:S04]  /*0510*/  LDG.E R28, desc[UR10][R20.64+0x40] ;  /* 0x0000400a141c7981 */ /* 0x000ea8000c1e1900 */
[----:B------:R1:W3:Y:S01]  /*0520*/  LDG.E R29, desc[UR10][R22.64] ;  /* 0x0000000a161d7981 */ /* 0x0002e2000c1e1900 */
[----:B0-----:R-:W-:Y:S01]  /*0530*/  FFMA R4, R8, R4, R5 ;  /* 0x0000000408047223 */ /* 0x001fe20000000005 */
[----:B-1----:R-:W-:-:S04]  /*0540*/  IMAD.WIDE R22, R13, 0x4, R22 ;  /* 0x000000040d167825 */ /* 0x002fc800078e0216 */
[----:B------:R-:W-:-:S04]  /*0550*/  FFMA R26, R7, R9, R4 ;  /* 0x00000009071a7223 */ /* 0x000fc80000000004 */
[----:B------:R-:W-:-:S04]  /*0560*/  FFMA R15, R15, R10, R26 ;  /* 0x0000000a0f0f7223 */ /* 0x000fc8000000001a */
[----:B------:R-:W-:Y:S01]  /*0570*/  FFMA R11, R24, R11, R15 ;  /* 0x0000000b180b7223 */ /* 0x000fe2000000000f */
        /* <DEDUP_REMOVED lines=26> */
[----:B------:R-:W-:Y:S01]  /*0720*/  LDS R15, [R16+0x380] ;  /* 0x00038000100f7984 */ /* 0x000fe20000000800 */
[----:B-1----:R-:W-:-:S03]  /*0730*/  FFMA R9, R4, R9, R11 ;  /* 0x0000000904097223 */ /* 0x002fc6000000000b */
[----:B------:R-:W-:Y:S01]  /*0740*/  LDS R4, [R16+0x300] ;  /* 0x0003000010047984 */ /* 0x000fe20000000800 */
[----:B--2---:R-:W-:-:S03]  /*0750*/  FFMA R5, R24, R5, R9 ;  /* 0x0000000518057223 */ /* 0x004fc60000000009 */
[----:B------:R-:W-:Y:S01]  /*0760*/  LDS R24, [R16+0x3c0] ;  /* 0x0003c00010187984 */ /* 0x000fe20000000800 */
[----:B---3--:R-:W-:-:S04]  /*0770*/  FFMA R5, R26, R6, R5 ;  /* 0x000000061a057223 */ /* 0x008fc80000000005 */
[----:B----4-:R-:W-:Y:S02]  /*0780*/  FFMA R5, R10, R7, R5 ;  /* 0x000000070a057223 */ /* 0x010fe40000000005 */
[----:B------:R-:W-:Y:S04]  /*0790*/  LDS R7, [R16+0x340] ;  /* 0x0003400010077984 */ /* 0x000fe80000000800 */
        /* <DEDUP_REMOVED lines=45> */
[----:B------:R1:W2:Y:S04]  /*0a70*/  LDG.E R28, desc[UR10][R20.64+0xc0] ;  /* 0x0000c00a141c7981 */ /* 0x0002a8000c1e1900 */
[----:B------:R3:W4:Y:S01]  /*0a80*/  LDG.E R27, desc[UR10][R22.64] ;  /* 0x0000000a161b7981 */ /* 0x000722000c1e1900 */
[----:B------:R-:W-:Y:S01]  /*0a90*/  UIADD3 UR4, UPT, UPT, UR4, 0x40, URZ ;  /* 0x0000004004047890 */ /* 0x000fe2000fffe0ff */
[----:B-1----:R-:W-:Y:S01]  /*0aa0*/  IADD3 R20, P2, PT, R20, 0x100, RZ ;  /* 0x0000010014147810 */ /* 0x002fe20007f5e0ff */
[----:B0-----:R-:W-:-:S04]  /*0ab0*/  FFMA R4, R4, R8, R9 ;  /* 0x0000000804047223 */ /* 0x001fc80000000009 */
[----:B------:R-:W-:Y:S01]  /*0ac0*/  ISETP.LE.AND P1, PT, R14, UR4, PT ;  /* 0x000000040e007c0c */ /* 0x000fe2000bf23270 */
[----:B---3--:R-:W-:Y:S01]  /*0ad0*/  IMAD.WIDE R22, R13, 0x4, R22 ;  /* 0x000000040d167825 */ /* 0x008fe200078e0216 */
[----:B------:R-:W-:-:S03]  /*0ae0*/  IADD3.X R21, PT, PT, RZ, R21, RZ, P2, !PT ;  /* 0x00000015ff157210 */ /* 0x000fc600017fe4ff */
[----:B------:R-:W-:-:S04]  /*0af0*/  FFMA R26, R11, R5, R4 ;  /* 0x000000050b1a7223 */ /* 0x000fc80000000004 */
[----:B------:R-:W-:-:S04]  /*0b00*/  FFMA R15, R15, R6, R26 ;  /* 0x000000060f0f7223 */ /* 0x000fc8000000001a */
[----:B------:R-:W-:Y:S01]  /*0b10*/  FFMA R7, R24, R7, R15 ;  /* 0x0000000718077223 */ /* 0x000fe2000000000f */
[----:B--2---:R-:W-:Y:S04]  /*0b20*/  STS [R19], R28 ;  /* 0x0000001c13007388 */ /* 0x004fe80000000800 */
[----:B----4-:R-:W-:Y:S01]  /*0b30*/  STS [R18], R27 ;  /* 0x0000001b12007388 */ /* 0x010fe20000000800 */
[----:B------:R-:W-:Y:S06]  /*0b40*/  BAR.SYNC.DEFER_BLOCKING 0x0 ;  /* 0x0000000000007b1d */ /* 0x000fec0000010000 */
[----:B------:R-:W-:Y:S04]  /*0b50*/  LDS R25, [R16] ;  /* 0x0000000010197984 */ /* 0x000fe80000000800 */
[----:B------:R-:W0:Y:S04]  /*0b60*/  LDS.128 R8, [R17] ;  /* 0x0000000011087984 */ /* 0x000e280000000c00 */
[----:B------:R-:W1:Y:S04]  /*0b70*/  LDS R4, [R16+0x40] ;  /* 0x0000400010047984 */ /* 0x000e680000000800 */
[----:B------:R-:W2:Y:S01]  /*0b80*/  LDS R15, [R16+0x80] ;  /* 0x00008000100f7984 */ /* 0x000ea20000000800 */
[----:B0-----:R-:W-:-:S03]  /*0b90*/  FFMA R7, R8, R25, R7 ;  /* 0x0000001908077223 */ /* 0x001fc60000000007 */
[----:B------:R-:W0:Y:S01]  /*0ba0*/  LDS R25, [R16+0xc0] ;  /* 0x0000c00010197984 */ /* 0x000e220000000800 */
[----:B-1----:R-:W-:-:S03]  /*0bb0*/  FFMA R24, R4, R9, R7 ;  /* 0x0000000904187223 */ /* 0x002fc60000000007 */
[----:B------:R-:W-:Y:S01]  /*0bc0*/  LDS R9, [R16+0x100] ;  /* 0x0001000010097984 */ /* 0x000fe20000000800 */
[----:B--2---:R-:W-:-:S03]  /*0bd0*/  FFMA R10, R15, R10, R24 ;  /* 0x0000000a0f0a7223 */ /* 0x004fc60000000018 */
[----:B------:R-:W1:Y:S04]  /*0be0*/  LDS.128 R4, [R17+0x10] ;  /* 0x0000100011047984 */ /* 0x000e680000000c00 */
[----:B------:R-:W2:Y:S04]  /*0bf0*/  LDS R8, [R16+0x140] ;  /* 0x0001400010087984 */ /* 0x000ea80000000800 */
[----:B------:R-:W-:Y:S04]  /*0c00*/  LDS R24, [R16+0x240] ;  /* 0x0002400010187984 */ /* 0x000fe80000000800 */
[----:B------:R-:W-:Y:S01]  /*0c10*/  LDS R15, [R16+0x280] ;  /* 0x00028000100f7984 */ /* 0x000fe20000000800 */
[----:B0-----:R-:W-:-:S03]  /*0c20*/  FFMA R11, R25, R11, R10 ;  /* 0x0000000b190b7223 */ /* 0x001fc6000000000a */
[----:B------:R-:W0:Y:S01]  /*0c30*/  LDS R25, [R16+0x180] ;  /* 0x0001800010197984 */ /* 0x000e220000000800 */
[----:B-1----:R-:W-:-:S03]  /*0c40*/  FFMA R9, R4, R9, R11 ;  /* 0x0000000904097223 */ /* 0x002fc6000000000b */
[----:B------:R-:W1:Y:S01]  /*0c50*/  LDS R4, [R16+0x1c0] ;  /* 0x0001c00010047984 */ /* 0x000e620000000800 */
[----:B--2---:R-:W-:-:S03]  /*0c60*/  FFMA R26, R8, R5, R9 ;  /* 0x00000005081a7223 */ /* 0x004fc60000000009 */
[----:B------:R-:W-:Y:S04]  /*0c70*/  LDS R5, [R16+0x200] ;  /* 0x0002000010057984 */ /* 0x000fe80000000800 */
[----:B------:R-:W2:Y:S01]  /*0c80*/  LDS.128 R8, [R17+0x20] ;  /* 0x0000200011087984 */ /* 0x000ea20000000c00 */
[----:B0-----:R-:W-:-:S04]  /*0c90*/  FFMA R25, R25, R6, R26 ;  /* 0x0000000619197223 */ /* 0x001fc8000000001a */
[----:B-1----:R-:W-:-:S04]  /*0ca0*/  FFMA R7, R4, R7, R25 ;  /* 0x0000000704077223 */ /* 0x002fc80000000019 */
[----:B--2---:R-:W-:Y:S02]  /*0cb0*/  FFMA R5, R8, R5, R7 ;  /* 0x0000000508057223 */ /* 0x004fe40000000007 */
        /* <DEDUP_REMOVED lines=8> */
[----:B0-----:R-:W-:-:S04]  /*0d40*/  FFMA R11, R8, R11, R15 ;  /* 0x0000000b080b7223 */ /* 0x001fc8000000000f */
[----:B-1----:R-:W-:-:S04]  /*0d50*/  FFMA R9, R4, R9, R11 ;  /* 0x0000000904097223 */ /* 0x002fc8000000000b */
[----:B--2---:R-:W-:-:S04]  /*0d60*/  FFMA R5, R24, R5, R9 ;  /* 0x0000000518057223 */ /* 0x004fc80000000009 */
[----:B---3--:R-:W-:-:S04]  /*0d70*/  FFMA R5, R26, R6, R5 ;  /* 0x000000061a057223 */ /* 0x008fc80000000005 */
[----:B----4-:R-:W-:Y:S01]  /*0d80*/  FFMA R7, R10, R7, R5 ;  /* 0x000000070a077223 */ /* 0x010fe20000000005 */
[----:B------:R-:W-:Y:S06]  /*0d90*/  BAR.SYNC.DEFER_BLOCKING 0x0 ;  /* 0x0000000000007b1d */ /* 0x000fec0000010000 */
[----:B------:R-:W-:Y:S05]  /*0da0*/  @!P1 BRA `(.L_x_2) ;  /* 0xfffffff4003c9947 */ /* 0x000fea000383ffff */
.L_x_1:
[----:B------:R-:W-:-:S04]  /*0db0*/  IADD3 R4, PT, PT, R12, -UR4, RZ ;  /* 0x800000040c047c10 */ /* 0x000fc8000fffe0ff */
[----:B------:R-:W-:-:S13]  /*0dc0*/  ISETP.GT.AND P1, PT, R4, 0x10, PT ;  /* 0x000000100400780c */ /* 0x000fda0003f24270 */
[----:B------:R-:W-:Y:S05]  /*0dd0*/  @!P1 BRA `(.L_x_3) ;  /* 0x0000000400689947 */ /* 0x000fea0003800000 */
        /* <DEDUP_REMOVED lines=11> */
[----:B------:R-:W-:Y:S04]  /*0e90*/  LDS R14, [R16+0x140] ;  /* 0x00014000100e7984 */ /* 0x000fe80000000800 */
[----:B------:R-:W-:Y:S01]  /*0ea0*/  LDS R25, [R16+0x240] ;  /* 0x0002400010197984 */ /* 0x000fe20000000800 */
[----:B0-----:R-:W-:-:S03]  /*0eb0*/  FFMA R6, R8, R5, R7 ;  /* 0x0000000508067223 */ /* 0x001fc60000000007 */
[----:B------:R-:W0:Y:S01]  /*0ec0*/  LDS R8, [R16+0xc0] ;  /* 0x0000c00010087984 */ /* 0x000e220000000800 */
[----:B-1----:R-:W-:-:S03]  /*0ed0*/  FFMA R24, R27, R9, R6 ;  /* 0x000000091b187223 */ /* 0x002fc60000000006 */
[----:B------:R-:W1:Y:S01]  /*0ee0*/  LDS.128 R4, [R17+0x10] ;  /* 0x0000100011047984 */ /* 0x000e620000000c00 */
[----:B--2---:R-:W-:-:S03]  /*0ef0*/  FFMA R9, R15, R10, R24 ;  /* 0x0000000a0f097223 */ /* 0x004fc60000000018 */
[----:B------:R-:W2:Y:S04]  /*0f00*/  LDS R15, [R16+0x180] ;  /* 0x00018000100f7984 */ /* 0x000ea80000000800 */
[----:B------:R-:W-:Y:S01]  /*0f10*/  LDS R24, [R16+0x200] ;  /* 0x0002000010187984 */ /* 0x000fe20000000800 */
[----:B0-----:R-:W-:-:S04]  /*0f20*/  FFMA R9, R8, R11, R9 ;  /* 0x0000000b08097223 */ /* 0x001fc80000000009 */
[----:B-1----:R-:W-:Y:S02]  /*0f30*/  FFMA R9, R4, R26, R9 ;  /* 0x0000001a04097223 */ /* 0x002fe40000000009 */
[----:B------:R-:W0:Y:S02]  /*0f40*/  LDS R4, [R16+0x1c0] ;  /* 0x0001c00010047984 */ /* 0x000e240000000800 */
[----:B------:R-:W-:Y:S02]  /*0f50*/  FFMA R14, R14, R5, R9 ;  /* 0x000000050e0e7223 */ /* 0x000fe40000000009 */
[----:B------:R-:W1:Y:S02]  /*0f60*/  LDS.128 R8, [R17+0x20] ;  /* 0x0000200011087984 */ /* 0x000e640000000c00 */
[----:B--2---:R-:W-:Y:S02]  /*0f70*/  FFMA R15, R15, R6, R14 ;  /* 0x000000060f0f7223 */ /* 0x004fe4000000000e */
[----:B------:R-:W2:Y:S04]  /*0f80*/  LDS R5, [R16+0x280] ;  /* 0x0002800010057984 */ /* 0x000ea80000000800 */
[----:B------:R-:W-:Y:S01]  /*0f90*/  LDS R14, [R16+0x3c0] ;  /* 0x0003c000100e7984 */ /* 0x000fe20000000800 */
[----:B0-----:R-:W-:-:S03]  /*0fa0*/  FFMA R7, R4, R7, R15 ;  /* 0x0000000704077223 */ /* 0x001fc6000000000f */
[----:B------:R-:W-:Y:S01]  /*0fb0*/  LDS R15, [R16+0x380] ;  /* 0x00038000100f7984 */ /* 0x000fe20000000800 */
[----:B-1----:R-:W-:-:S03]  /*0fc0*/  FFMA R8, R8, R24, R7 ;  /* 0x0000001808087223 */ /* 0x002fc60000000007 */
[----:B------:R-:W-:Y:S01]  /*0fd0*/  LDS R24, [R16+0x340] ;  /* 0x0003400010187984 */ /* 0x000fe20000000800 */
[----:B------:R-:W-:-:S03]  /*0fe0*/  FFMA R4, R25, R9, R8 ;  /* 0x0000000919047223 */ /* 0x000fc60000000008 */
[----:B------:R-:W0:Y:S01]  /*0ff0*/  LDS R8, [R16+0x2c0] ;  /* 0x0002c00010087984 */ /* 0x000e220000000800 */
[----:B--2---:R-:W-:-:S03]  /*1000*/  FFMA R25, R5, R10, R4 ;  /* 0x0000000a05197223 */ /* 0x004fc60000000004 */
[----:B------:R-:W-:Y:S04]  /*1010*/  LDS R9, [R16+0x300] ;  /* 0x0003000010097984 */ /* 0x000fe80000000800 */
[----:B------:R-:W1:Y:S01]  /*1020*/  LDS.128 R4, [R17+0x30] ;  /* 0x0000300011047984 */ /* 0x000e620000000c00 */
[----:B------:R-:W-:Y:S06]  /*1030*/  BAR.SYNC.DEFER_BLOCKING 0x0 ;  /* 0x0000000000007b1d */ /* 0x000fec0000010000 */
[----:B------:R2:W3:Y:S04]  /*1040*/  LDG.E R26, desc[UR10][R20.64+0x40] ;  /* 0x0000400a141a7981 */ /* 0x0004e8000c1e1900 */
[----:B------:R4:W5:Y:S01]  /*1050*/  LDG.E R29, desc[UR10][R22.64] ;  /* 0x0000000a161d7981 */ /* 0x000962000c1e1900 */
[----:B0-----:R-:W-:Y:S01]  /*1060*/  FFMA R11, R8, R11, R25 ;  /* 0x0000000b080b7223 */ /* 0x001fe20000000019 */
[----:B------:R-:W-:Y:S01]  /*1070*/  PLOP3.LUT P0, PT, PT, PT, PT, 0x8, 0x80 ;  /* 0x000000000080781c */ /* 0x000fe20003f0e170 */
[----:B------:R-:W-:Y:S01]  /*1080*/  UIADD3 UR4, UPT, UPT, UR4, 0x20, URZ ;  /* 0x0000002004047890 */ /* 0x000fe2000fffe0ff */
[----:B--2---:R-:W-:Y:S01]  /*1090*/  IADD3 R20, P1, PT, R20, 0x80, RZ ;  /* 0x0000008014147810 */ /* 0x004fe20007f3e0ff */
[----:B-1----:R-:W-:Y:S01]  /*10a0*/  FFMA R27, R4, R9, R11 ;  /* 0x00000009041b7223 */ /* 0x002fe2000000000b */
[----:B----4-:R-:W-:-:S02]  /*10b0*/  IMAD.WIDE R22, R13, 0x4, R22 ;  /* 0x000000040d167825 */ /* 0x010fc400078e0216 */
[----:B------:R-:W-:Y:S02]  /*10c0*/  IADD3.X R21, PT, PT, RZ, R21, RZ, P1, !PT ;  /* 0x00000015ff157210 */ /* 0x000fe40000ffe4ff */
[----:B------:R-:W-:-:S04]  /*10d0*/  FFMA R4, R24, R5, R27 ;  /* 0x0000000518047223 */ /* 0x000fc8000000001b */
[----:B------:R-:W-:-:S04]  /*10e0*/  FFMA R5, R15, R6, R4 ;  /* 0x000000060f057223 */ /* 0x000fc80000000004 */
[----:B------:R-:W-:Y:S01]  /*10f0*/  FFMA R5, R14, R7, R5 ;  /* 0x000000070e057223 */ /* 0x000fe20000000005 */
[----:B---3--:R-:W-:Y:S04]  /*1100*/  STS [R19], R26 ;  /* 0x0000001a13007388 */ /* 0x008fe80000000800 */
[----:B-----5:R-:W-:Y:S01]  /*1110*/  STS [R18], R29 ;  /* 0x0000001d12007388 */ /* 0x020fe20000000800 */
[----:B------:R-:W-:Y:S06]  /*1120*/  BAR.SYNC.DEFER_BLOCKING 0x0 ;  /* 0x0000000000007b1d */ /* 0x000fec0000010000 */
[----:B------:R-:W-:Y:S04]  /*1130*/  LDS R25, [R16] ;  /* 0x0000000010197984 */ /* 0x000fe80000000800 */
[----:B------:R-:W0:Y:S04]  /*1140*/  LDS.128 R8, [R17] ;  /* 0x0000000011087984 */ /* 0x000e280000000c00 */
[----:B------:R-:W1:Y:S04]  /*1150*/  LDS R24, [R16+0x40] ;  /* 0x0000400010187984 */ /* 0x000e680000000800 */
[----:B------:R-:W2:Y:S04]  /*1160*/  LDS R15, [R16+0x80] ;  /* 0x00008000100f7984 */ /* 0x000ea80000000800 */
[----:B------:R-:W3:Y:S04]  /*1170*/  LDS R26, [R16+0xc0] ;  /* 0x0000c000101a7984 */ /* 0x000ee80000000800 */
[----:B------:R-:W-:Y:S01]  /*1180*/  LDS R14, [R16+0x140] ;  /* 0x00014000100e7984 */ /* 0x000fe20000000800 */
[----:B0-----:R-:W-:-:S03]  /*1190*/  FFMA R27, R8, R25, R5 ;  /* 0x00000019081b7223 */ /* 0x001fc60000000005 */
[----:B------:R-:W-:Y:S01]  /*11a0*/  LDS R25, [R16+0x100] ;  /* 0x0001000010197984 */ /* 0x000fe20000000800 */
[----:B-1----:R-:W-:-:S03]  /*11b0*/  FFMA R24, R24, R9, R27 ;  /* 0x0000000918187223 */ /* 0x002fc6000000001b */
[----:B------:R-:W0:Y:S01]  /*11c0*/  LDS.128 R4, [R17+0x10] ;  /* 0x0000100011047984 */ /* 0x000e220000000c00 */
[----:B--2---:R-:W-:-:S03]  /*11d0*/  FFMA R9, R15, R10, R24 ;  /* 0x0000000a0f097223 */ /* 0x004fc60000000018 */
[----:B------:R-:W1:Y:S01]  /*11e0*/  LDS R15, [R16+0x180] ;  /* 0x00018000100f7984 */ /* 0x000e620000000800 */
[----:B---3--:R-:W-:-:S03]  /*11f0*/  FFMA R9, R26, R11, R9 ;  /* 0x0000000b1a097223 */ /* 0x008fc60000000009 */
[----:B------:R-:W2:Y:S04]  /*1200*/  LDS R26, [R16+0x1c0] ;  /* 0x0001c000101a7984 */ /* 0x000ea80000000800 */
[----:B------:R-:W-:Y:S01]  /*1210*/  LDS R24, [R16+0x240] ;  /* 0x0002400010187984 */ /* 0x000fe20000000800 */
[----:B0-----:R-:W-:-:S03]  /*1220*/  FFMA R27, R4, R25, R9 ;  /* 0x00000019041b7223 */ /* 0x001fc60000000009 */
[----:B------:R-:W-:Y:S01]  /*1230*/  LDS R25, [R16+0x200] ;  /* 0x0002000010197984 */ /* 0x000fe20000000800 */
[----:B------:R-:W-:-:S03]  /*1240*/  FFMA R14, R14, R5, R27 ;  /* 0x000000050e0e7223 */ /* 0x000fc6000000001b */
[----:B------:R-:W0:Y:S01]  /*1250*/  LDS.128 R8, [R17+0x20] ;  /* 0x0000200011087984 */ /* 0x000e220000000c00 */
[----:B-1----:R-:W-:-:S03]  /*1260*/  FFMA R5, R15, R6, R14 ;  /* 0x000000060f057223 */ /* 0x002fc6000000000e */
[----:B------:R-:W1:Y:S01]  /*1270*/  LDS R15, [R16+0x280] ;  /* 0x00028000100f7984 */ /* 0x000e620000000800 */
[----:B--2---:R-:W-:-:S03]  /*1280*/  FFMA R5, R26, R7, R5 ;  /* 0x000000071a057223 */ /* 0x004fc60000000005 */
[----:B------:R-:W2:Y:S01]  /*1290*/  LDS R14, [R16+0x2c0] ;  /* 0x0002c000100e7984 */ /* 0x000ea20000000800 */
[----:B0-----:R-:W-:-:S03]  /*12a0*/  FFMA R27, R8, R25, R5 ;  /* 0x00000019081b7223 */ /* 0x001fc60000000005 */
[----:B------:R-:W-:Y:S01]  /*12b0*/  LDS R25, [R16+0x300] ;  /* 0x0003000010197984 */ /* 0x000fe20000000800 */
[----:B------:R-:W-:-:S03]  /*12c0*/  FFMA R24, R24, R9, R27 ;  /* 0x0000000918187223 */ /* 0x000fc6000000001b */
[----:B------:R-:W0:Y:S01]  /*12d0*/  LDS.128 R4, [R17+0x30] ;  /* 0x0000300011047984 */ /* 0x000e220000000c00 */
[----:B-1----:R-:W-:-:S03]  /*12e0*/  FFMA R15, R15, R10, R24 ;  /* 0x0000000a0f0f7223 */ /* 0x002fc60000000018 */
[----:B------:R-:W1:Y:S01]  /*12f0*/  LDS R27, [R16+0x340] ;  /* 0x00034000101b7984 */ /* 0x000e620000000800 */
[----:B--2---:R-:W-:-:S03]  /*1300*/  FFMA R11, R14, R11, R15 ;  /* 0x0000000b0e0b7223 */ /* 0x004fc6000000000f */
[----:B------:R-:W2:Y:S04]  /*1310*/  LDS R9, [R16+0x380] ;  /* 0x0003800010097984 */ /* 0x000ea80000000800 */
[----:B------:R-:W3:Y:S01]  /*1320*/  LDS R8, [R16+0x3c0] ;  /* 0x0003c00010087984 */ /* 0x000ee20000000800 */
[----:B0-----:R-:W-:-:S04]  /*1330*/  FFMA R4, R4, R25, R11 ;  /* 0x0000001904047223 */ /* 0x001fc8000000000b */
[----:B-1----:R-:W-:-:S04]  /*1340*/  FFMA R4, R27, R5, R4 ;  /* 0x000000051b047223 */ /* 0x002fc80000000004 */
[----:B--2---:R-:W-:-:S04]  /*1350*/  FFMA R9, R9, R6, R4 ;  /* 0x0000000609097223 */ /* 0x004fc80000000004 */
[----:B---3--:R-:W-:Y:S01]  /*1360*/  FFMA R7, R8, R7, R9 ;  /* 0x0000000708077223 */ /* 0x008fe20000000009 */
[----:B------:R-:W-:Y:S06]  /*1370*/  BAR.SYNC.DEFER_BLOCKING 0x0 ;  /* 0x0000000000007b1d */ /* 0x000fec0000010000 */
.L_x_3:
[----:B------:R-:W-:-:S13]  /*1380*/  ISETP.GT.OR P0, PT, R12, UR4, P0 ;  /* 0x000000040c007c0c */ /* 0x000fda0008704670 */
[----:B------:R-:W-:Y:S05]  /*1390*/  @!P0 BRA `(.L_x_0) ;  /* 0x0000000000a88947 */ /* 0x000fea0003800000 */
[----:B------:R-:W2:Y:S04]  /*13a0*/  LDG.E R4, desc[UR10][R20.64] ;  /* 0x0000000a14047981 */ /* 0x000ea8000c1e1900 */
[----:B------:R-:W3:Y:S04]  /*13b0*/  LDG.E R23, desc[UR10][R22.64] ;  /* 0x0000000a16177981 */ /* 0x000ee8000c1e1900 */
[----:B--2---:R-:W-:Y:S04]  /*13c0*/  STS [R19], R4 ;  /* 0x0000000413007388 */ /* 0x004fe80000000800 */
[----:B---3--:R-:W-:Y:S01]  /*13d0*/  STS [R18], R23 ;  /* 0x0000001712007388 */ /* 0x008fe20000000800 */
[----:B------:R-:W-:Y:S06]  /*13e0*/  BAR.SYNC.DEFER_BLOCKING 0x0 ;  /* 0x0000000000007b1d */ /* 0x000fec0000010000 */
[----:B------:R-:W-:Y:S04]  /*13f0*/  LDS R5, [R16] ;  /* 0x0000000010057984 */ /* 0x000fe80000000800 */
[----:B------:R-:W0:Y:S04]  /*1400*/  LDS.128 R12, [R17] ;  /* 0x00000000110c7984 */ /* 0x000e280000000c00 */
[----:B------:R-:W1:Y:S04]  /*1410*/  LDS R25, [R16+0x40] ;  /* 0x0000400010197984 */ /* 0x000e680000000800 */
[----:B------:R-:W2:Y:S04]  /*1420*/  LDS R27, [R16+0x80] ;  /* 0x00008000101b7984 */ /* 0x000ea80000000800 */
[----:B------:R-:W3:Y:S04]  /*1430*/  LDS R26, [R16+0xc0] ;  /* 0x0000c000101a7984 */ /* 0x000ee80000000800 */
[----:B------:R-:W-:Y:S04]  /*1440*/  LDS R21, [R16+0x100] ;  /* 0x0001000010157984 */ /* 0x000fe80000000800 */
[----:B------:R-:W4:Y:S04]  /*1450*/  LDS.128 R8, [R17+0x10] ;  /* 0x0000100011087984 */ /* 0x000f280000000c00 */
[----:B------:R-:W5:Y:S04]  /*1460*/  LDS R20, [R16+0x140] ;  /* 0x0001400010147984 */ /* 0x000f680000000800 */
[----:B------:R-:W5:Y:S04]  /*1470*/  LDS R19, [R16+0x180] ;  /* 0x0001800010137984 */ /* 0x000f680000000800 */
[----:B------:R-:W5:Y:S04]  /*1480*/  LDS R18, [R16+0x1c0] ;  /* 0x0001c00010127984 */ /* 0x000f680000000800 */
        /* <DEDUP_REMOVED lines=10> */
[----:B----4-:R-:W-:-:S03]  /*1530*/  FFMA R21, R8, R21, R29 ;  /* 0x0000001508157223 */ /* 0x010fc6000000001d */
[----:B------:R-:W3:Y:S01]  /*1540*/  LDS.128 R12, [R17+0x30] ;  /* 0x00003000110c7984 */ /* 0x000ee20000000c00 */
[----:B-----5:R-:W-:-:S03]  /*1550*/  FFMA R26, R20, R9, R21 ;  /* 0x00000009141a7223 */ /* 0x020fc60000000015 */
[----:B------:R-:W4:Y:S01]  /*1560*/  LDS R8, [R16+0x340] ;  /* 0x0003400010087984 */ /* 0x000f220000000800 */
[----:B------:R-:W-:-:S03]  /*1570*/  FFMA R19, R19, R10, R26 ;  /* 0x0000000a13137223 */ /* 0x000fc6000000001a */
[----:B------:R-:W5:Y:S01]  /*1580*/  LDS R9, [R16+0x380] ;  /* 0x0003800010097984 */ /* 0x000f620000000800 */
[----:B------:R-:W-:-:S03]  /*1590*/  FFMA R11, R18, R11, R19 ;  /* 0x0000000b120b7223 */ /* 0x000fc60000000013 */
[----:B------:R-:W5:Y:S01]  /*15a0*/  LDS R20, [R16+0x3c0] ;  /* 0x0003c00010147984 */ /* 0x000f620000000800 */
[----:B0-----:R-:W-:-:S04]  /*15b0*/  FFMA R11, R4, R23, R11 ;  /* 0x00000017040b7223 */ /* 0x001fc8000000000b */
[----:B------:R-:W-:-:S04]  /*15c0*/  FFMA R22, R22, R5, R11 ;  /* 0x0000000516167223 */ /* 0x000fc8000000000b */
[----:B-1----:R-:W-:-:S04]  /*15d0*/  FFMA R25, R25, R6, R22 ;  /* 0x0000000619197223 */ /* 0x002fc80000000016 */
[----:B--2---:R-:W-:-:S04]  /*15e0*/  FFMA R7, R24, R7, R25 ;  /* 0x0000000718077223 */ /* 0x004fc80000000019 */
[----:B---3--:R-:W-:-:S04]  /*15f0*/  FFMA R7, R12, R27, R7 ;  /* 0x0000001b0c077223 */ /* 0x008fc80000000007 */
[----:B----4-:R-:W-:-:S04]  /*1600*/  FFMA R8, R8, R13, R7 ;  /* 0x0000000d08087223 */ /* 0x010fc80000000007 */
[----:B-----5:R-:W-:-:S04]  /*1610*/  FFMA R9, R9, R14, R8 ;  /* 0x0000000e09097223 */ /* 0x020fc80000000008 */
[----:B------:R-:W-:Y:S01]  /*1620*/  FFMA R7, R20, R15, R9 ;  /* 0x0000000f14077223 */ /* 0x000fe20000000009 */
[----:B------:R-:W-:Y:S06]  /*1630*/  BAR.SYNC.DEFER_BLOCKING 0x0 ;  /* 0x0000000000007b1d */ /* 0x000fec0000010000 */
.L_x_0:
[----:B------:R-:W0:Y:S01]  /*1640*/  LDC R5, c[0x0][0x384] ;  /* 0x0000e100ff057b82 */ /* 0x000e220000000800 */
[----:B------:R-:W1:Y:S01]  /*1650*/  LDCU.64 UR6, c[0x0][0x3a0] ;  /* 0x00007400ff0677ac */ /* 0x000e620008000a00 */
[----:B------:R-:W-:Y:S01]  /*1660*/  SHF.L.U32 R0, R0, 0x4, RZ ;  /* 0x0000000400007819 */ /* 0x000fe200000006ff */
[----:B0-----:R-:W-:-:S04]  /*1670*/  IMAD R9, R2, R5, R3 ;  /* 0x0000000502097224 */ /* 0x001fc800078e0203 */
[----:B------:R-:W-:Y:S01]  /*1680*/  IMAD R0, R5, UR5, R0 ;  /* 0x0000000505007c24 */ /* 0x000fe2000f8e0200 */
[----:B------:R-:W-:-:S04]  /*1690*/  SHF.R.S32.HI R3, RZ, 0x1f, R9 ;  /* 0x0000001fff037819 */ /* 0x000fc80000011409 */
[----:B------:R-:W-:-:S04]  /*16a0*/  IADD3 R4, P0, PT, R9, R0, RZ ;  /* 0x0000000009047210 */ /* 0x000fc80007f1e0ff */
[----:B------:R-:W-:Y:S02]  /*16b0*/  LEA.HI.X.SX32 R3, R0, R3, 0x1, P0 ;  /* 0x0000000300037211 */ /* 0x000fe400000f0eff */
[----:B-1----:R-:W-:-:S04]  /*16c0*/  LEA R2, P0, R4, UR6, 0x2 ;  /* 0x0000000604027c11 */ /* 0x002fc8000f8010ff */
[----:B------:R-:W-:-:S05]  /*16d0*/  LEA.HI.X R3, R4, UR7, R3, 0x2, P0 ;  /* 0x0000000704037c11 */ /* 0x000fca00080f1403 */
[----:B------:R-:W-:Y:S01]  /*16e0*/  STG.E desc[UR10][R2.64], R7 ;  /* 0x0000000702007986 */ /* 0x000fe2000c10190a */
[----:B------:R-:W-:Y:S05]  /*16f0*/  EXIT ;  /* 0x000000000000794d */ /* 0x000fea0003800000 */
.L_x_4:
[----:B------:R-:W-:-:S00]  /*1700*/  BRA `(.L_x_4) ;  /* 0xfffffffc00fc7947 */ /* 0x000fc0000383ffff */
[----:B------:R-:W-:-:S00]  /*1710*/  NOP ;  /* 0x0000000000007918 */ /* 0x000fc00000000000 */
        /* <DEDUP_REMOVED lines=14> */
.L_x_5:


//--------------------- .nv.shared._Z22shared_memory_mat_multiiiPKfS0_Pf --------------------------
	.section	.nv.shared._Z22shared_memory_mat_multiiiPKfS0_Pf,"aw",@nobits
	.sectionflags	@""
	.align	4
.nv.shared._Z22shared_memory_mat_multiiiPKfS0_Pf:
	.zero		3072


//--------------------- .nv.shared.reserved.0     --------------------------
	.section	.nv.shared.reserved.0,"aw",@nobits
	.weak		__nv_reservedSMEM_offset_0_alias
	.size		__nv_reservedSMEM_offset_0_alias, 0, 64
	.other		__nv_reservedSMEM_offset_0_alias,@"STO_CUDA_RESERVED_SHARED STV_DEFAULT"
__nv_reservedSMEM_offset_0_alias:
	.zero		0
	.zero		64


//--------------------- .nv.constant0._Z22shared_memory_mat_multiiiPKfS0_Pf --------------------------
	.section	.nv.constant0._Z22shared_memory_mat_multiiiPKfS0_Pf,"a",@progbits
	.sectionflags	@""
	.align	4
.nv.constant0._Z22shared_memory_mat_multiiiPKfS0_Pf:
	.zero		936


//--------------------- SYMBOLS --------------------------

	.type		.nv.reservedSmem.offset0,@object
	.size		.nv.reservedSmem.offset0,0x4
	.type		.nv.reservedSmem.cap,@object
	.size		.nv.reservedSmem.cap,0x4
